//
// Generated by NVIDIA NVVM Compiler
//
// Compiler Build ID: CL-36424714
// Cuda compilation tools, release 13.0, V13.0.88
// Based on NVVM 20.0.0
//

.version 9.0
.target sm_100
.address_size 64

	// .globl	_Z12madlo_kernelPj

.visible .entry _Z12madlo_kernelPj(
	.param .u64 .ptr .align 1 _Z12madlo_kernelPj_param_0
)
{
	.reg .b32 	%r<4>;
	.reg .b64 	%rd<3>;

	ld.param.u64 	%rd1, [_Z12madlo_kernelPj_param_0];
	cvta.to.global.u64 	%rd2, %rd1;
	ld.global.u32 	%r1, [%rd2];
	ld.global.u32 	%r2, [%rd2+4];
	mul.lo.s32 	%r3, %r2, %r1;
	st.global.u32 	[%rd2], %r3;
	ret;

}
	// .globl	_Z14madwide_kernelPj
.visible .entry _Z14madwide_kernelPj(
	.param .u64 .ptr .align 1 _Z14madwide_kernelPj_param_0
)
{
	.reg .b32 	%r<4>;
	.reg .b64 	%rd<3>;

	ld.param.u64 	%rd1, [_Z14madwide_kernelPj_param_0];
	cvta.to.global.u64 	%rd2, %rd1;
	ld.global.u32 	%r1, [%rd2];
	ld.global.u32 	%r2, [%rd2+4];
	mul.hi.u32 	%r3, %r2, %r1;
	st.global.u32 	[%rd2], %r3;
	ret;

}
	// .globl	_Z14mad_ptx_kernelPjS_
.visible .entry _Z14mad_ptx_kernelPjS_(
	.param .u64 .ptr .align 1 _Z14mad_ptx_kernelPjS__param_0,
	.param .u64 .ptr .align 1 _Z14mad_ptx_kernelPjS__param_1
)
{
	.reg .b32 	%r<3>;
	.reg .b64 	%rd<8>;

	ld.param.u64 	%rd3, [_Z14mad_ptx_kernelPjS__param_0];
	ld.param.u64 	%rd4, [_Z14mad_ptx_kernelPjS__param_1];
	cvta.to.global.u64 	%rd5, %rd4;
	cvta.to.global.u64 	%rd6, %rd3;
	ld.global.u32 	%r1, [%rd6];
	ld.global.u32 	%r2, [%rd6+4];
	ld.global.u64 	%rd2, [%rd6];
	// begin inline asm
	mad.wide.u32 %rd1, %r1, %r2, %rd2 ;

	// end inline asm
	st.global.u32 	[%rd5], %rd1;
	shr.u64 	%rd7, %rd1, 32;
	st.global.u32 	[%rd5+4], %rd7;
	ret;

}
	// .globl	_Z17mad_cc_ptx_kernelPjS_
.visible .entry _Z17mad_cc_ptx_kernelPjS_(
	.param .u64 .ptr .align 1 _Z17mad_cc_ptx_kernelPjS__param_0,
	.param .u64 .ptr .align 1 _Z17mad_cc_ptx_kernelPjS__param_1
)
{
	.reg .b32 	%r<16>;
	.reg .b64 	%rd<5>;

	ld.param.u64 	%rd1, [_Z17mad_cc_ptx_kernelPjS__param_0];
	ld.param.u64 	%rd2, [_Z17mad_cc_ptx_kernelPjS__param_1];
	cvta.to.global.u64 	%rd3, %rd2;
	cvta.to.global.u64 	%rd4, %rd1;
	ld.global.u32 	%r6, [%rd4];
	ld.global.u32 	%r7, [%rd3];
	ld.global.u32 	%r10, [%rd4+4];
	ld.global.u32 	%r11, [%rd3+4];
	mov.b32 	%r15, 0;
	// begin inline asm
	mad.lo.cc.u32 %r1, %r6, %r7, %r15 ;
madc.hi.cc.u32 %r2, %r6, %r7, %r15 ;
madc.lo.cc.u32 %r3, %r10, %r11, %r15;
madc.hi.cc.u32 %r4, %r10, %r11, %r15;
addc.cc.u32 %r5, %r15, %r15 ;

	// end inline asm
	st.global.u32 	[%rd3], %r1;
	st.global.u32 	[%rd3+4], %r2;
	st.global.u32 	[%rd3+8], %r3;
	st.global.u32 	[%rd3+12], %r4;
	st.global.u32 	[%rd3+16], %r5;
	ret;

}


// ===== COMPILED SASS (sm_100) =====

	.target	sm_100

	.elftype	@"ET_EXEC"


//--------------------- .note.nv.tkinfo           --------------------------
	.section	.note.nv.tkinfo,"",@"SHT_NOTE"
	.sectionflags	@"SHF_NOTE_NV_TKINFO"
	.tkinfo
        /*0018*/ 	.word	0x00000002
        /*0030*/ 	.string	""
        /*0030*/ 	.string	"ptxas"
        /*0030*/ 	.string	"Cuda compilation tools, release 13.0, V13.0.88"
        /*0030*/ 	.string	"Build cuda_13.0.r13.0/compiler.36424714_0"
        /*0030*/ 	.string	"-arch sm_100 -m 64 "



//--------------------- .note.nv.cuinfo           --------------------------
	.section	.note.nv.cuinfo,"",@"SHT_NOTE"
	.sectionflags	@"SHF_NOTE_NV_CUINFO"
        /*0018*/ 	.short	0x0002
        /*001a*/ 	.short	0x0064
        /*001c*/ 	.short	0x0082
	.zero		2


//--------------------- .nv.info                  --------------------------
	.section	.nv.info,"",@"SHT_CUDA_INFO"
	.align	4


	//----- nvinfo : EIATTR_REGCOUNT
	.align		4
        /*0000*/ 	.byte	0x04, 0x2f
        /*0002*/ 	.short	(.L_1 - .L_0)
	.align		4
.L_0:
        /*0004*/ 	.word	index@(_Z12madlo_kernelPj)
        /*0008*/ 	.word	0x00000008


	//----- nvinfo : EIATTR_FRAME_SIZE
	.align		4
.L_1:
        /*000c*/ 	.byte	0x04, 0x11
        /*000e*/ 	.short	(.L_3 - .L_2)
	.align		4
.L_2:
        /*0010*/ 	.word	index@(_Z12madlo_kernelPj)
        /*0014*/ 	.word	0x00000000


	//----- nvinfo : EIATTR_REGCOUNT
	.align		4
.L_3:
        /*0018*/ 	.byte	0x04, 0x2f
        /*001a*/ 	.short	(.L_5 - .L_4)
	.align		4
.L_4:
        /*001c*/ 	.word	index@(_Z14madwide_kernelPj)
        /*0020*/ 	.word	0x00000008


	//----- nvinfo : EIATTR_FRAME_SIZE
	.align		4
.L_5:
        /*0024*/ 	.byte	0x04, 0x11
        /*0026*/ 	.short	(.L_7 - .L_6)
	.align		4
.L_6:
        /*0028*/ 	.word	index@(_Z14madwide_kernelPj)
        /*002c*/ 	.word	0x00000000


	//----- nvinfo : EIATTR_REGCOUNT
	.align		4
.L_7:
        /*0030*/ 	.byte	0x04, 0x2f
        /*0032*/ 	.short	(.L_9 - .L_8)
	.align		4
.L_8:
        /*0034*/ 	.word	index@(_Z14mad_ptx_kernelPjS_)
        /*0038*/ 	.word	0x0000000e


	//----- nvinfo : EIATTR_FRAME_SIZE
	.align		4
.L_9:
        /*003c*/ 	.byte	0x04, 0x11
        /*003e*/ 	.short	(.L_11 - .L_10)
	.align		4
.L_10:
        /*0040*/ 	.word	index@(_Z14mad_ptx_kernelPjS_)
        /*0044*/ 	.word	0x00000000


	//----- nvinfo : EIATTR_REGCOUNT
	.align		4
.L_11:
        /*0048*/ 	.byte	0x04, 0x2f
        /*004a*/ 	.short	(.L_13 - .L_12)
	.align		4
.L_12:
        /*004c*/ 	.word	index@(_Z17mad_cc_ptx_kernelPjS_)
        /*0050*/ 	.word	0x0000000e


	//----- nvinfo : EIATTR_FRAME_SIZE
	.align		4
.L_13:
        /*0054*/ 	.byte	0x04, 0x11
        /*0056*/ 	.short	(.L_15 - .L_14)
	.align		4
.L_14:
        /*0058*/ 	.word	index@(_Z17mad_cc_ptx_kernelPjS_)
        /*005c*/ 	.word	0x00000000


	//----- nvinfo : EIATTR_MIN_STACK_SIZE
	.align		4
.L_15:
        /*0060*/ 	.byte	0x04, 0x12
        /*0062*/ 	.short	(.L_17 - .L_16)
	.align		4
.L_16:
        /*0064*/ 	.word	index@(_Z17mad_cc_ptx_kernelPjS_)
        /*0068*/ 	.word	0x00000000


	//----- nvinfo : EIATTR_MIN_STACK_SIZE
	.align		4
.L_17:
        /*006c*/ 	.byte	0x04, 0x12
        /*006e*/ 	.short	(.L_19 - .L_18)
	.align		4
.L_18:
        /*0070*/ 	.word	index@(_Z14mad_ptx_kernelPjS_)
        /*0074*/ 	.word	0x00000000


	//----- nvinfo : EIATTR_MIN_STACK_SIZE
	.align		4
.L_19:
        /*0078*/ 	.byte	0x04, 0x12
        /*007a*/ 	.short	(.L_21 - .L_20)
	.align		4
.L_20:
        /*007c*/ 	.word	index@(_Z14madwide_kernelPj)
        /*0080*/ 	.word	0x00000000


	//----- nvinfo : EIATTR_MIN_STACK_SIZE
	.align		4
.L_21:
        /*0084*/ 	.byte	0x04, 0x12
        /*0086*/ 	.short	(.L_23 - .L_22)
	.align		4
.L_22:
        /*0088*/ 	.word	index@(_Z12madlo_kernelPj)
        /*008c*/ 	.word	0x00000000
.L_23:


//--------------------- .nv.compat                --------------------------
	.section	.nv.compat,"",@"SHT_CUDA_COMPAT_INFO"
	.align	4
        /*0000*/ 	.byte	0x02, 0x09, 0x00, 0x00, 0x02, 0x02, 0x01, 0x00, 0x02, 0x05, 0x05, 0x00, 0x03, 0x07, 0x01, 0x01
        /*0010*/ 	.byte	0x02, 0x03, 0x00, 0x00, 0x02, 0x06, 0x01, 0x00, 0x04, 0x0b, 0x08, 0x00, 0x09, 0x00, 0x00, 0x00
        /*0020*/ 	.byte	0x00, 0x00, 0x00, 0x00


//--------------------- .nv.info._Z17mad_cc_ptx_kernelPjS_ --------------------------
	.section	.nv.info._Z17mad_cc_ptx_kernelPjS_,"",@"SHT_CUDA_INFO"
	.sectionflags	@""
	.align	4


	//----- nvinfo : EIATTR_CUDA_API_VERSION
	.align		4
        /*0000*/ 	.byte	0x04, 0x37
        /*0002*/ 	.short	(.L_25 - .L_24)
.L_24:
        /*0004*/ 	.word	0x00000082


	//----- nvinfo : EIATTR_KPARAM_INFO
	.align		4
.L_25:
        /*0008*/ 	.byte	0x04, 0x17
        /*000a*/ 	.short	(.L_27 - .L_26)
.L_26:
        /*000c*/ 	.word	0x00000000
        /*0010*/ 	.short	0x0001
        /*0012*/ 	.short	0x0008
        /*0014*/ 	.byte	0x00, 0xf5, 0x21, 0x00


	//----- nvinfo : EIATTR_KPARAM_INFO
	.align		4
.L_27:
        /*0018*/ 	.byte	0x04, 0x17
        /*001a*/ 	.short	(.L_29 - .L_28)
.L_28:
        /*001c*/ 	.word	0x00000000
        /*0020*/ 	.short	0x0000
        /*0022*/ 	.short	0x0000
        /*0024*/ 	.byte	0x00, 0xf5, 0x21, 0x00


	//----- nvinfo : EIATTR_SPARSE_MMA_MASK
	.align		4
.L_29:
        /*0028*/ 	.byte	0x03, 0x50
        /*002a*/ 	.short	0x0000


	//----- nvinfo : EIATTR_MAXREG_COUNT
	.align		4
        /*002c*/ 	.byte	0x03, 0x1b
        /*002e*/ 	.short	0x00ff


	//----- nvinfo : EIATTR_MERCURY_ISA_VERSION
	.align		4
        /*0030*/ 	.byte	0x03, 0x5f
        /*0032*/ 	.short	0x0101


	//----- nvinfo : EIATTR_VRC_CTA_INIT_COUNT
	.align		4
        /*0034*/ 	.byte	0x02, 0x4a
	.zero		1
	.zero		1


	//----- nvinfo : EIATTR_EXIT_INSTR_OFFSETS
	.align		4
        /*0038*/ 	.byte	0x04, 0x1c
        /*003a*/ 	.short	(.L_31 - .L_30)


	//   ....[0]....
.L_30:
        /*003c*/ 	.word	0x00000100


	//----- nvinfo : EIATTR_CBANK_PARAM_SIZE
	.align		4
.L_31:
        /*0040*/ 	.byte	0x03, 0x19
        /*0042*/ 	.short	0x0010


	//----- nvinfo : EIATTR_PARAM_CBANK
	.align		4
        /*0044*/ 	.byte	0x04, 0x0a
        /*0046*/ 	.short	(.L_33 - .L_32)
	.align		4
.L_32:
        /*0048*/ 	.word	index@(.nv.constant0._Z17mad_cc_ptx_kernelPjS_)
        /*004c*/ 	.short	0x0380
        /*004e*/ 	.short	0x0010


	//----- nvinfo : EIATTR_SW_WAR
	.align		4
.L_33:
        /*0050*/ 	.byte	0x04, 0x36
        /*0052*/ 	.short	(.L_35 - .L_34)
.L_34:
        /*0054*/ 	.word	0x00000008
.L_35:


//--------------------- .nv.info._Z14mad_ptx_kernelPjS_ --------------------------
	.section	.nv.info._Z14mad_ptx_kernelPjS_,"",@"SHT_CUDA_INFO"
	.sectionflags	@""
	.align	4


	//----- nvinfo : EIATTR_CUDA_API_VERSION
	.align		4
        /*0000*/ 	.byte	0x04, 0x37
        /*0002*/ 	.short	(.L_37 - .L_36)
.L_36:
        /*0004*/ 	.word	0x00000082


	//----- nvinfo : EIATTR_KPARAM_INFO
	.align		4
.L_37:
        /*0008*/ 	.byte	0x04, 0x17
        /*000a*/ 	.short	(.L_39 - .L_38)
.L_38:
        /*000c*/ 	.word	0x00000000
        /*0010*/ 	.short	0x0001
        /*0012*/ 	.short	0x0008
        /*0014*/ 	.byte	0x00, 0xf5, 0x21, 0x00


	//----- nvinfo : EIATTR_KPARAM_INFO
	.align		4
.L_39:
        /*0018*/ 	.byte	0x04, 0x17
        /*001a*/ 	.short	(.L_41 - .L_40)
.L_40:
        /*001c*/ 	.word	0x00000000
        /*0020*/ 	.short	0x0000
        /*0022*/ 	.short	0x0000
        /*0024*/ 	.byte	0x00, 0xf5, 0x21, 0x00


	//----- nvinfo : EIATTR_SPARSE_MMA_MASK
	.align		4
.L_41:
        /*0028*/ 	.byte	0x03, 0x50
        /*002a*/ 	.short	0x0000


	//----- nvinfo : EIATTR_MAXREG_COUNT
	.align		4
        /*002c*/ 	.byte	0x03, 0x1b
        /*002e*/ 	.short	0x00ff


	//----- nvinfo : EIATTR_MERCURY_ISA_VERSION
	.align		4
        /*0030*/ 	.byte	0x03, 0x5f
        /*0032*/ 	.short	0x0101


	//----- nvinfo : EIATTR_VRC_CTA_INIT_COUNT
	.align		4
        /*0034*/ 	.byte	0x02, 0x4a
	.zero		1
	.zero		1


	//----- nvinfo : EIATTR_EXIT_INSTR_OFFSETS
	.align		4
        /*0038*/ 	.byte	0x04, 0x1c
        /*003a*/ 	.short	(.L_43 - .L_42)


	//   ....[0]....
.L_42:
        /*003c*/ 	.word	0x000000b0


	//----- nvinfo : EIATTR_CBANK_PARAM_SIZE
	.align		4
.L_43:
        /*0040*/ 	.byte	0x03, 0x19
        /*0042*/ 	.short	0x0010


	//----- nvinfo : EIATTR_PARAM_CBANK
	.align		4
        /*0044*/ 	.byte	0x04, 0x0a
        /*0046*/ 	.short	(.L_45 - .L_44)
	.align		4
.L_44:
        /*0048*/ 	.word	index@(.nv.constant0._Z14mad_ptx_kernelPjS_)
        /*004c*/ 	.short	0x0380
        /*004e*/ 	.short	0x0010


	//----- nvinfo : EIATTR_SW_WAR
	.align		4
.L_45:
        /*0050*/ 	.byte	0x04, 0x36
        /*0052*/ 	.short	(.L_47 - .L_46)
.L_46:
        /*0054*/ 	.word	0x00000008
.L_47:


//--------------------- .nv.info._Z14madwide_kernelPj --------------------------
	.section	.nv.info._Z14madwide_kernelPj,"",@"SHT_CUDA_INFO"
	.sectionflags	@""
	.align	4


	//----- nvinfo : EIATTR_CUDA_API_VERSION
	.align		4
        /*0000*/ 	.byte	0x04, 0x37
        /*0002*/ 	.short	(.L_49 - .L_48)
.L_48:
        /*0004*/ 	.word	0x00000082


	//----- nvinfo : EIATTR_KPARAM_INFO
	.align		4
.L_49:
        /*0008*/ 	.byte	0x04, 0x17
        /*000a*/ 	.short	(.L_51 - .L_50)
.L_50:
        /*000c*/ 	.word	0x00000000
        /*0010*/ 	.short	0x0000
        /*0012*/ 	.short	0x0000
        /*0014*/ 	.byte	0x00, 0xf5, 0x21, 0x00


	//----- nvinfo : EIATTR_SPARSE_MMA_MASK
	.align		4
.L_51:
        /*0018*/ 	.byte	0x03, 0x50
        /*001a*/ 	.short	0x0000


	//----- nvinfo : EIATTR_MAXREG_COUNT
	.align		4
        /*001c*/ 	.byte	0x03, 0x1b
        /*001e*/ 	.short	0x00ff


	//----- nvinfo : EIATTR_MERCURY_ISA_VERSION
	.align		4
        /*0020*/ 	.byte	0x03, 0x5f
        /*0022*/ 	.short	0x0101


	//----- nvinfo : EIATTR_VRC_CTA_INIT_COUNT
	.align		4
        /*0024*/ 	.byte	0x02, 0x4a
	.zero		1
	.zero		1


	//----- nvinfo : EIATTR_EXIT_INSTR_OFFSETS
	.align		4
        /*0028*/ 	.byte	0x04, 0x1c
        /*002a*/ 	.short	(.L_53 - .L_52)


	//   ....[0]....
.L_52:
        /*002c*/ 	.word	0x00000070


	//----- nvinfo : EIATTR_CBANK_PARAM_SIZE
	.align		4
.L_53:
        /*0030*/ 	.byte	0x03, 0x19
        /*0032*/ 	.short	0x0008


	//----- nvinfo : EIATTR_PARAM_CBANK
	.align		4
        /*0034*/ 	.byte	0x04, 0x0a
        /*0036*/ 	.short	(.L_55 - .L_54)
	.align		4
.L_54:
        /*0038*/ 	.word	index@(.nv.constant0._Z14madwide_kernelPj)
        /*003c*/ 	.short	0x0380
        /*003e*/ 	.short	0x0008


	//----- nvinfo : EIATTR_SW_WAR
	.align		4
.L_55:
        /*0040*/ 	.byte	0x04, 0x36
        /*0042*/ 	.short	(.L_57 - .L_56)
.L_56:
        /*0044*/ 	.word	0x00000008
.L_57:


//--------------------- .nv.info._Z12madlo_kernelPj --------------------------
	.section	.nv.info._Z12madlo_kernelPj,"",@"SHT_CUDA_INFO"
	.sectionflags	@""
	.align	4


	//----- nvinfo : EIATTR_CUDA_API_VERSION
	.align		4
        /*0000*/ 	.byte	0x04, 0x37
        /*0002*/ 	.short	(.L_59 - .L_58)
.L_58:
        /*0004*/ 	.word	0x00000082


	//----- nvinfo : EIATTR_KPARAM_INFO
	.align		4
.L_59:
        /*0008*/ 	.byte	0x04, 0x17
        /*000a*/ 	.short	(.L_61 - .L_60)
.L_60:
        /*000c*/ 	.word	0x00000000
        /*0010*/ 	.short	0x0000
        /*0012*/ 	.short	0x0000
        /*0014*/ 	.byte	0x00, 0xf5, 0x21, 0x00


	//----- nvinfo : EIATTR_SPARSE_MMA_MASK
	.align		4
.L_61:
        /*0018*/ 	.byte	0x03, 0x50
        /*001a*/ 	.short	0x0000


	//----- nvinfo : EIATTR_MAXREG_COUNT
	.align		4
        /*001c*/ 	.byte	0x03, 0x1b
        /*001e*/ 	.short	0x00ff


	//----- nvinfo : EIATTR_MERCURY_ISA_VERSION
	.align		4
        /*0020*/ 	.byte	0x03, 0x5f
        /*0022*/ 	.short	0x0101


	//----- nvinfo : EIATTR_VRC_CTA_INIT_COUNT
	.align		4
        /*0024*/ 	.byte	0x02, 0x4a
	.zero		1
	.zero		1


	//----- nvinfo : EIATTR_EXIT_INSTR_OFFSETS
	.align		4
        /*0028*/ 	.byte	0x04, 0x1c
        /*002a*/ 	.short	(.L_63 - .L_62)


	//   ....[0]....
.L_62:
        /*002c*/ 	.word	0x00000070


	//----- nvinfo : EIATTR_CBANK_PARAM_SIZE
	.align		4
.L_63:
        /*0030*/ 	.byte	0x03, 0x19
        /*0032*/ 	.short	0x0008


	//----- nvinfo : EIATTR_PARAM_CBANK
	.align		4
        /*0034*/ 	.byte	0x04, 0x0a
        /*0036*/ 	.short	(.L_65 - .L_64)
	.align		4
.L_64:
        /*0038*/ 	.word	index@(.nv.constant0._Z12madlo_kernelPj)
        /*003c*/ 	.short	0x0380
        /*003e*/ 	.short	0x0008


	//----- nvinfo : EIATTR_SW_WAR
	.align		4
.L_65:
        /*0040*/ 	.byte	0x04, 0x36
        /*0042*/ 	.short	(.L_67 - .L_66)
.L_66:
        /*0044*/ 	.word	0x00000008
.L_67:


//--------------------- .nv.callgraph             --------------------------
	.section	.nv.callgraph,"",@"SHT_CUDA_CALLGRAPH"
	.align	4
	.sectionentsize	8
	.align		4
        /*0000*/ 	.word	0x00000000
	.align		4
        /*0004*/ 	.word	0xffffffff
	.align		4
        /*0008*/ 	.word	0x00000000
	.align		4
        /*000c*/ 	.word	0xfffffffe
	.align		4
        /*0010*/ 	.word	0x00000000
	.align		4
        /*0014*/ 	.word	0xfffffffd
	.align		4
        /*0018*/ 	.word	0x00000000
	.align		4
        /*001c*/ 	.word	0xfffffffc


//--------------------- .text._Z17mad_cc_ptx_kernelPjS_ --------------------------
	.section	.text._Z17mad_cc_ptx_kernelPjS_,"ax",@progbits
	.align	128
        .global         _Z17mad_cc_ptx_kernelPjS_
        .type           _Z17mad_cc_ptx_kernelPjS_,@function
        .size           _Z17mad_cc_ptx_kernelPjS_,(.L_x_4 - _Z17mad_cc_ptx_kernelPjS_)
        .other          _Z17mad_cc_ptx_kernelPjS_,@"STO_CUDA_ENTRY STV_DEFAULT"
_Z17mad_cc_ptx_kernelPjS_:
.text._Z17mad_cc_ptx_kernelPjS_:
[----:B------:R-:W-:Y:S08]  /*0000*/  LDC R1, c[0x0][0x37c] ;  /* 0x0000df00ff017b82 */ /* 0x000ff00000000800 */
[----:B------:R-:W0:Y:S01]  /*0010*/  LDC.64 R2, c[0x0][0x380] ;  /* 0x0000e000ff027b82 */ /* 0x000e220000000a00 */
[----:B------:R-:W0:Y:S07]  /*0020*/  LDCU.64 UR4, c[0x0][0x358] ;  /* 0x00006b00ff0477ac */ /* 0x000e2e0008000a00 */
[----:B------:R-:W1:Y:S01]  /*0030*/  LDC.64 R4, c[0x0][0x388] ;  /* 0x0000e200ff047b82 */ /* 0x000e620000000a00 */
[----:B0-----:R-:W2:Y:S04]  /*0040*/  LDG.E R6, desc[UR4][R2.64] ;  /* 0x0000000402067981 */ /* 0x001ea8000c1e1900 */
[----:B------:R-:W3:Y:S04]  /*0050*/  LDG.E R8, desc[UR4][R2.64+0x4] ;  /* 0x0000040402087981 */ /* 0x000ee8000c1e1900 */
[----:B-1----:R-:W2:Y:S04]  /*0060*/  LDG.E R7, desc[UR4][R4.64] ;  /* 0x0000000404077981 */ /* 0x002ea8000c1e1900 */
[----:B------:R-:W3:Y:S01]  /*0070*/  LDG.E R9, desc[UR4][R4.64+0x4] ;  /* 0x0000040404097981 */ /* 0x000ee2000c1e1900 */
[----:B--2---:R-:W-:-:S04]  /*0080*/  IMAD.WIDE.U32 R6, P0, R6, R7, RZ ;  /* 0x0000000706067225 */ /* 0x004fc800078000ff */
[----:B---3--:R-:W-:-:S05]  /*0090*/  IMAD.WIDE.U32.X R8, P0, R8, R9, RZ, P0 ;  /* 0x0000000908087225 */ /* 0x008fca00000004ff */
[----:B------:R-:W-:Y:S01]  /*00a0*/  SEL R11, RZ, 0x1, !P0 ;  /* 0x00000001ff0b7807 */ /* 0x000fe20004000000 */
[----:B------:R-:W-:Y:S04]  /*00b0*/  STG.E desc[UR4][R4.64], R6 ;  /* 0x0000000604007986 */ /* 0x000fe8000c101904 */
[----:B------:R-:W-:Y:S04]  /*00c0*/  STG.E desc[UR4][R4.64+0x4], R7 ;  /* 0x0000040704007986 */ /* 0x000fe8000c101904 */
[----:B------:R-:W-:Y:S04]  /*00d0*/  STG.E desc[UR4][R4.64+0x8], R8 ;  /* 0x0000080804007986 */ /* 0x000fe8000c101904 */
[----:B------:R-:W-:Y:S04]  /*00e0*/  STG.E desc[UR4][R4.64+0xc], R9 ;  /* 0x00000c0904007986 */ /* 0x000fe8000c101904 */
[----:B------:R-:W-:Y:S01]  /*00f0*/  STG.E desc[UR4][R4.64+0x10], R11 ;  /* 0x0000100b04007986 */ /* 0x000fe2000c101904 */
[----:B------:R-:W-:Y:S05]  /*0100*/  EXIT ;  /* 0x000000000000794d */ /* 0x000fea0003800000 */
.L_x_0:
[----:B------:R-:W-:-:S00]  /*0110*/  BRA `(.L_x_0) ;  /* 0xfffffffc00fc7947 */ /* 0x000fc0000383ffff */
[----:B------:R-:W-:-:S00]  /*0120*/  NOP ;  /* 0x0000000000007918 */ /* 0x000fc00000000000 */
        /* <DEDUP_REMOVED lines=13> */
.L_x_4:


//--------------------- .text._Z14mad_ptx_kernelPjS_ --------------------------
	.section	.text._Z14mad_ptx_kernelPjS_,"ax",@progbits
	.align	128
        .global         _Z14mad_ptx_kernelPjS_
        .type           _Z14mad_ptx_kernelPjS_,@function
        .size           _Z14mad_ptx_kernelPjS_,(.L_x_5 - _Z14mad_ptx_kernelPjS_)
        .other          _Z14mad_ptx_kernelPjS_,@"STO_CUDA_ENTRY STV_DEFAULT"
_Z14mad_ptx_kernelPjS_:
.text._Z14mad_ptx_kernelPjS_:
[----:B------:R-:W-:Y:S08]  /*0000*/  LDC R1, c[0x0][0x37c] ;  /* 0x0000df00ff017b82 */ /* 0x000ff00000000800 */
[----:B------:R-:W0:Y:S01]  /*0010*/  LDC.64 R2, c[0x0][0x380] ;  /* 0x0000e000ff027b82 */ /* 0x000e220000000a00 */
[----:B------:R-:W0:Y:S02]  /*0020*/  LDCU.64 UR4, c[0x0][0x358] ;  /* 0x00006b00ff0477ac */ /* 0x000e240008000a00 */
[----:B0-----:R-:W2:Y:S04]  /*0030*/  LDG.E.64 R8, desc[UR4][R2.64] ;  /* 0x0000000402087981 */ /* 0x001ea8000c1e1b00 */
[----:B------:R-:W3:Y:S01]  /*0040*/  LDG.E.64 R4, desc[UR4][R2.64] ;  /* 0x0000000402047981 */ /* 0x000ee2000c1e1b00 */
[----:B------:R-:W0:Y:S01]  /*0050*/  LDC.64 R6, c[0x0][0x388] ;  /* 0x0000e200ff067b82 */ /* 0x000e220000000a00 */
[----:B--2---:R-:W-:-:S03]  /*0060*/  IMAD.WIDE.U32 R8, R8, R9, RZ ;  /* 0x0000000908087225 */ /* 0x004fc600078e00ff */
[----:B---3--:R-:W-:-:S04]  /*0070*/  IADD3 R11, P0, PT, R4, R8, RZ ;  /* 0x00000008040b7210 */ /* 0x008fc80007f1e0ff */
[----:B------:R-:W-:Y:S01]  /*0080*/  IADD3.X R5, PT, PT, R5, R9, RZ, P0, !PT ;  /* 0x0000000905057210 */ /* 0x000fe200007fe4ff */
[----:B0-----:R-:W-:Y:S04]  /*0090*/  STG.E desc[UR4][R6.64], R11 ;  /* 0x0000000b06007986 */ /* 0x001fe8000c101904 */
[----:B------:R-:W-:Y:S01]  /*00a0*/  STG.E desc[UR4][R6.64+0x4], R5 ;  /* 0x0000040506007986 */ /* 0x000fe2000c101904 */
[----:B------:R-:W-:Y:S05]  /*00b0*/  EXIT ;  /* 0x000000000000794d */ /* 0x000fea0003800000 */
.L_x_1:
        /* <DEDUP_REMOVED lines=12> */
.L_x_5:


//--------------------- .text._Z14madwide_kernelPj --------------------------
	.section	.text._Z14madwide_kernelPj,"ax",@progbits
	.align	128
        .global         _Z14madwide_kernelPj
        .type           _Z14madwide_kernelPj,@function
        .size           _Z14madwide_kernelPj,(.L_x_6 - _Z14madwide_kernelPj)
        .other          _Z14madwide_kernelPj,@"STO_CUDA_ENTRY STV_DEFAULT"
_Z14madwide_kernelPj:
.text._Z14madwide_kernelPj:
[----:B------:R-:W-:Y:S08]  /*0000*/  LDC R1, c[0x0][0x37c] ;  /* 0x0000df00ff017b82 */ /* 0x000ff00000000800 */
[----:B------:R-:W0:Y:S01]  /*0010*/  LDC.64 R2, c[0x0][0x380] ;  /* 0x0000e000ff027b82 */ /* 0x000e220000000a00 */
[----:B------:R-:W0:Y:S02]  /*0020*/  LDCU.64 UR4, c[0x0][0x358] ;  /* 0x00006b00ff0477ac */ /* 0x000e240008000a00 */
[----:B0-----:R-:W2:Y:S04]  /*0030*/  LDG.E R0, desc[UR4][R2.64] ;  /* 0x0000000402007981 */ /* 0x001ea8000c1e1900 */
[----:B------:R-:W2:Y:S02]  /*0040*/  LDG.E R5, desc[UR4][R2.64+0x4] ;  /* 0x0000040402057981 */ /* 0x000ea4000c1e1900 */
[----:B--2---:R-:W-:-:S05]  /*0050*/  IMAD.HI.U32 R5, R5, R0, RZ ;  /* 0x0000000005057227 */ /* 0x004fca00078e00ff */
[----:B------:R-:W-:Y:S01]  /*0060*/  STG.E desc[UR4][R2.64], R5 ;  /* 0x0000000502007986 */ /* 0x000fe2000c101904 */
[----:B------:R-:W-:Y:S05]  /*0070*/  EXIT ;  /* 0x000000000000794d */ /* 0x000fea0003800000 */
.L_x_2:
        /* <DEDUP_REMOVED lines=16> */
.L_x_6:


//--------------------- .text._Z12madlo_kernelPj  --------------------------
	.section	.text._Z12madlo_kernelPj,"ax",@progbits
	.align	128
        .global         _Z12madlo_kernelPj
        .type           _Z12madlo_kernelPj,@function
        .size           _Z12madlo_kernelPj,(.L_x_7 - _Z12madlo_kernelPj)
        .other          _Z12madlo_kernelPj,@"STO_CUDA_ENTRY STV_DEFAULT"
_Z12madlo_kernelPj:
.text._Z12madlo_kernelPj:
[----:B------:R-:W-:Y:S08]  /*0000*/  LDC R1, c[0x0][0x37c] ;  /* 0x0000df00ff017b82 */ /* 0x000ff00000000800 */
[----:B------:R-:W0:Y:S01]  /*0010*/  LDC.64 R2, c[0x0][0x380] ;  /* 0x0000e000ff027b82 */ /* 0x000e220000000a00 */
[----:B------:R-:W0:Y:S02]  /*0020*/  LDCU.64 UR4, c[0x0][0x358] ;  /* 0x00006b00ff0477ac */ /* 0x000e240008000a00 */
[----:B0-----:R-:W2:Y:S04]  /*0030*/  LDG.E R0, desc[UR4][R2.64] ;  /* 0x0000000402007981 */ /* 0x001ea8000c1e1900 */
[----:B------:R-:W2:Y:S02]  /*0040*/  LDG.E R5, desc[UR4][R2.64+0x4] ;  /* 0x0000040402057981 */ /* 0x000ea4000c1e1900 */
[----:B--2---:R-:W-:-:S05]  /*0050*/  IMAD R5, R0, R5, RZ ;  /* 0x0000000500057224 */ /* 0x004fca00078e02ff */
[----:B------:R-:W-:Y:S01]  /*0060*/  STG.E desc[UR4][R2.64], R5 ;  /* 0x0000000502007986 */ /* 0x000fe2000c101904 */
[----:B------:R-:W-:Y:S05]  /*0070*/  EXIT ;  /* 0x000000000000794d */ /* 0x000fea0003800000 */
.L_x_3:
        /* <DEDUP_REMOVED lines=16> */
.L_x_7:


//--------------------- .nv.shared.reserved.0     --------------------------
	.section	.nv.shared.reserved.0,"aw",@nobits
	.weak		__nv_reservedSMEM_offset_0_alias
	.size		__nv_reservedSMEM_offset_0_alias, 0, 64
	.other		__nv_reservedSMEM_offset_0_alias,@"STO_CUDA_RESERVED_SHARED STV_DEFAULT"
__nv_reservedSMEM_offset_0_alias:
	.zero		0
	.zero		64


//--------------------- .nv.constant0._Z17mad_cc_ptx_kernelPjS_ --------------------------
	.section	.nv.constant0._Z17mad_cc_ptx_kernelPjS_,"a",@progbits
	.sectionflags	@""
	.align	4
.nv.constant0._Z17mad_cc_ptx_kernelPjS_:
	.zero		912


//--------------------- .nv.constant0._Z14mad_ptx_kernelPjS_ --------------------------
	.section	.nv.constant0._Z14mad_ptx_kernelPjS_,"a",@progbits
	.sectionflags	@""
	.align	4
.nv.constant0._Z14mad_ptx_kernelPjS_:
	.zero		912


//--------------------- .nv.constant0._Z14madwide_kernelPj --------------------------
	.section	.nv.constant0._Z14madwide_kernelPj,"a",@progbits
	.sectionflags	@""
	.align	4
.nv.constant0._Z14madwide_kernelPj:
	.zero		904


//--------------------- .nv.constant0._Z12madlo_kernelPj --------------------------
	.section	.nv.constant0._Z12madlo_kernelPj,"a",@progbits
	.sectionflags	@""
	.align	4
.nv.constant0._Z12madlo_kernelPj:
	.zero		904


//--------------------- SYMBOLS --------------------------

	.type		.nv.reservedSmem.offset0,@object
	.size		.nv.reservedSmem.offset0,0x4
